//
// Generated by NVIDIA NVVM Compiler
//
// Compiler Build ID: CL-36424714
// Cuda compilation tools, release 13.0, V13.0.88
// Based on NVVM 20.0.0
//

.version 9.0
.target sm_100
.address_size 64

	// .globl	_Z3cizPfii

.visible .entry _Z3cizPfii(
	.param .u64 .ptr .align 1 _Z3cizPfii_param_0,
	.param .u32 _Z3cizPfii_param_1,
	.param .u32 _Z3cizPfii_param_2
)
{
	.reg .pred 	%p<4>;
	.reg .b32 	%r<16>;
	.reg .b32 	%f<7>;
	.reg .b64 	%rd<5>;

	ld.param.u64 	%rd1, [_Z3cizPfii_param_0];
	ld.param.u32 	%r3, [_Z3cizPfii_param_1];
	ld.param.u32 	%r5, [_Z3cizPfii_param_2];
	mov.u32 	%r6, %tid.x;
	mov.u32 	%r7, %ctaid.x;
	mov.u32 	%r8, %ntid.x;
	mad.lo.s32 	%r1, %r7, %r8, %r6;
	mov.u32 	%r9, %tid.y;
	mov.u32 	%r10, %ctaid.y;
	mov.u32 	%r11, %ntid.y;
	mad.lo.s32 	%r12, %r10, %r11, %r9;
	setp.ge.s32 	%p1, %r1, %r3;
	setp.ge.s32 	%p2, %r12, %r5;
	or.pred  	%p3, %p1, %p2;
	@%p3 bra 	$L__BB0_2;
	cvta.to.global.u64 	%rd2, %rd1;
	mad.lo.s32 	%r13, %r3, %r12, %r1;
	mul.lo.s32 	%r14, %r13, 3;
	cvt.rn.f32.s32 	%f1, %r1;
	cvt.rn.f32.s32 	%f2, %r3;
	div.rn.f32 	%f3, %f1, %f2;
	mul.wide.s32 	%rd3, %r14, 4;
	add.s64 	%rd4, %rd2, %rd3;
	st.global.f32 	[%rd4], %f3;
	cvt.rn.f32.u32 	%f4, %r12;
	cvt.rn.f32.u32 	%f5, %r5;
	div.rn.f32 	%f6, %f4, %f5;
	st.global.f32 	[%rd4+4], %f6;
	mov.b32 	%r15, 1053609165;
	st.global.u32 	[%rd4+8], %r15;
$L__BB0_2:
	ret;

}


// ===== COMPILED SASS (sm_100) =====

	.target	sm_100

	.elftype	@"ET_EXEC"


//--------------------- .note.nv.tkinfo           --------------------------
	.section	.note.nv.tkinfo,"",@"SHT_NOTE"
	.sectionflags	@"SHF_NOTE_NV_TKINFO"
	.tkinfo
        /*0018*/ 	.word	0x00000002
        /*0030*/ 	.string	""
        /*0030*/ 	.string	"ptxas"
        /*0030*/ 	.string	"Cuda compilation tools, release 13.0, V13.0.88"
        /*0030*/ 	.string	"Build cuda_13.0.r13.0/compiler.36424714_0"
        /*0030*/ 	.string	"-arch sm_100 -m 64 "



//--------------------- .note.nv.cuinfo           --------------------------
	.section	.note.nv.cuinfo,"",@"SHT_NOTE"
	.sectionflags	@"SHF_NOTE_NV_CUINFO"
        /*0018*/ 	.short	0x0002
        /*001a*/ 	.short	0x0064
        /*001c*/ 	.short	0x0082
	.zero		2


//--------------------- .nv.info                  --------------------------
	.section	.nv.info,"",@"SHT_CUDA_INFO"
	.align	4


	//----- nvinfo : EIATTR_REGCOUNT
	.align		4
        /*0000*/ 	.byte	0x04, 0x2f
        /*0002*/ 	.short	(.L_1 - .L_0)
	.align		4
.L_0:
        /*0004*/ 	.word	index@(_Z3cizPfii)
        /*0008*/ 	.word	0x00000011


	//----- nvinfo : EIATTR_FRAME_SIZE
	.align		4
.L_1:
        /*000c*/ 	.byte	0x04, 0x11
        /*000e*/ 	.short	(.L_3 - .L_2)
	.align		4
.L_2:
        /*0010*/ 	.word	index@($__internal_0_$__cuda_sm3x_div_rn_noftz_f32_slowpath)
        /*0014*/ 	.word	0x00000000


	//----- nvinfo : EIATTR_FRAME_SIZE
	.align		4
.L_3:
        /*0018*/ 	.byte	0x04, 0x11
        /*001a*/ 	.short	(.L_5 - .L_4)
	.align		4
.L_4:
        /*001c*/ 	.word	index@(_Z3cizPfii)
        /*0020*/ 	.word	0x00000000


	//----- nvinfo : EIATTR_MIN_STACK_SIZE
	.align		4
.L_5:
        /*0024*/ 	.byte	0x04, 0x12
        /*0026*/ 	.short	(.L_7 - .L_6)
	.align		4
.L_6:
        /*0028*/ 	.word	index@(_Z3cizPfii)
        /*002c*/ 	.word	0x00000000
.L_7:


//--------------------- .nv.compat                --------------------------
	.section	.nv.compat,"",@"SHT_CUDA_COMPAT_INFO"
	.align	4
        /*0000*/ 	.byte	0x02, 0x09, 0x00, 0x00, 0x02, 0x02, 0x01, 0x00, 0x02, 0x05, 0x05, 0x00, 0x03, 0x07, 0x01, 0x01
        /*0010*/ 	.byte	0x02, 0x03, 0x00, 0x00, 0x02, 0x06, 0x01, 0x00, 0x04, 0x0b, 0x08, 0x00, 0x01, 0x00, 0x00, 0x00
        /*0020*/ 	.byte	0x00, 0x00, 0x00, 0x00


//--------------------- .nv.info._Z3cizPfii       --------------------------
	.section	.nv.info._Z3cizPfii,"",@"SHT_CUDA_INFO"
	.sectionflags	@""
	.align	4


	//----- nvinfo : EIATTR_CUDA_API_VERSION
	.align		4
        /*0000*/ 	.byte	0x04, 0x37
        /*0002*/ 	.short	(.L_9 - .L_8)
.L_8:
        /*0004*/ 	.word	0x00000082


	//----- nvinfo : EIATTR_KPARAM_INFO
	.align		4
.L_9:
        /*0008*/ 	.byte	0x04, 0x17
        /*000a*/ 	.short	(.L_11 - .L_10)
.L_10:
        /*000c*/ 	.word	0x00000000
        /*0010*/ 	.short	0x0002
        /*0012*/ 	.short	0x000c
        /*0014*/ 	.byte	0x00, 0xf0, 0x11, 0x00


	//----- nvinfo : EIATTR_KPARAM_INFO
	.align		4
.L_11:
        /*0018*/ 	.byte	0x04, 0x17
        /*001a*/ 	.short	(.L_13 - .L_12)
.L_12:
        /*001c*/ 	.word	0x00000000
        /*0020*/ 	.short	0x0001
        /*0022*/ 	.short	0x0008
        /*0024*/ 	.byte	0x00, 0xf0, 0x11, 0x00


	//----- nvinfo : EIATTR_KPARAM_INFO
	.align		4
.L_13:
        /*0028*/ 	.byte	0x04, 0x17
        /*002a*/ 	.short	(.L_15 - .L_14)
.L_14:
        /*002c*/ 	.word	0x00000000
        /*0030*/ 	.short	0x0000
        /*0032*/ 	.short	0x0000
        /*0034*/ 	.byte	0x00, 0xf5, 0x21, 0x00


	//----- nvinfo : EIATTR_SPARSE_MMA_MASK
	.align		4
.L_15:
        /*0038*/ 	.byte	0x03, 0x50
        /*003a*/ 	.short	0x0000


	//----- nvinfo : EIATTR_MAXREG_COUNT
	.align		4
        /*003c*/ 	.byte	0x03, 0x1b
        /*003e*/ 	.short	0x00ff


	//----- nvinfo : EIATTR_MERCURY_ISA_VERSION
	.align		4
        /*0040*/ 	.byte	0x03, 0x5f
        /*0042*/ 	.short	0x0101


	//----- nvinfo : EIATTR_VRC_CTA_INIT_COUNT
	.align		4
        /*0044*/ 	.byte	0x02, 0x4a
	.zero		1
	.zero		1


	//----- nvinfo : EIATTR_EXIT_INSTR_OFFSETS
	.align		4
        /*0048*/ 	.byte	0x04, 0x1c
        /*004a*/ 	.short	(.L_17 - .L_16)


	//   ....[0]....
.L_16:
        /*004c*/ 	.word	0x000000c0


	//   ....[1]....
        /*0050*/ 	.word	0x00000370


	//----- nvinfo : EIATTR_CRS_STACK_SIZE
	.align		4
.L_17:
        /*0054*/ 	.byte	0x04, 0x1e
        /*0056*/ 	.short	(.L_19 - .L_18)
.L_18:
        /*0058*/ 	.word	0x00000000


	//----- nvinfo : EIATTR_CBANK_PARAM_SIZE
	.align		4
.L_19:
        /*005c*/ 	.byte	0x03, 0x19
        /*005e*/ 	.short	0x0010


	//----- nvinfo : EIATTR_PARAM_CBANK
	.align		4
        /*0060*/ 	.byte	0x04, 0x0a
        /*0062*/ 	.short	(.L_21 - .L_20)
	.align		4
.L_20:
        /*0064*/ 	.word	index@(.nv.constant0._Z3cizPfii)
        /*0068*/ 	.short	0x0380
        /*006a*/ 	.short	0x0010


	//----- nvinfo : EIATTR_SW_WAR
	.align		4
.L_21:
        /*006c*/ 	.byte	0x04, 0x36
        /*006e*/ 	.short	(.L_23 - .L_22)
.L_22:
        /*0070*/ 	.word	0x00000008
.L_23:


//--------------------- .nv.callgraph             --------------------------
	.section	.nv.callgraph,"",@"SHT_CUDA_CALLGRAPH"
	.align	4
	.sectionentsize	8
	.align		4
        /*0000*/ 	.word	0x00000000
	.align		4
        /*0004*/ 	.word	0xffffffff
	.align		4
        /*0008*/ 	.word	0x00000000
	.align		4
        /*000c*/ 	.word	0xfffffffe
	.align		4
        /*0010*/ 	.word	0x00000000
	.align		4
        /*0014*/ 	.word	0xfffffffd
	.align		4
        /*0018*/ 	.word	0x00000000
	.align		4
        /*001c*/ 	.word	0xfffffffc


//--------------------- .text._Z3cizPfii          --------------------------
	.section	.text._Z3cizPfii,"ax",@progbits
	.align	128
        .global         _Z3cizPfii
        .type           _Z3cizPfii,@function
        .size           _Z3cizPfii,(.L_x_16 - _Z3cizPfii)
        .other          _Z3cizPfii,@"STO_CUDA_ENTRY STV_DEFAULT"
_Z3cizPfii:
.text._Z3cizPfii:
[----:B------:R-:W-:Y:S01]  /*0000*/  LDC R1, c[0x0][0x37c] ;  /* 0x0000df00ff017b82 */ /* 0x000fe20000000800 */
[----:B------:R-:W0:Y:S07]  /*0010*/  S2R R2, SR_TID.Y ;  /* 0x0000000000027919 */ /* 0x000e2e0000002200 */
[----:B------:R-:W1:Y:S01]  /*0020*/  LDC R0, c[0x0][0x360] ;  /* 0x0000d800ff007b82 */ /* 0x000e620000000800 */
[----:B------:R-:W2:Y:S01]  /*0030*/  LDCU.64 UR6, c[0x0][0x388] ;  /* 0x00007100ff0677ac */ /* 0x000ea20008000a00 */
[----:B------:R-:W1:Y:S06]  /*0040*/  S2R R3, SR_TID.X ;  /* 0x0000000000037919 */ /* 0x000e6c0000002100 */
[----:B------:R-:W0:Y:S08]  /*0050*/  S2UR UR5, SR_CTAID.Y ;  /* 0x00000000000579c3 */ /* 0x000e300000002600 */
[----:B------:R-:W0:Y:S08]  /*0060*/  LDC R5, c[0x0][0x364] ;  /* 0x0000d900ff057b82 */ /* 0x000e300000000800 */
[----:B------:R-:W1:Y:S01]  /*0070*/  S2UR UR4, SR_CTAID.X ;  /* 0x00000000000479c3 */ /* 0x000e620000002500 */
[----:B0-----:R-:W-:-:S05]  /*0080*/  IMAD R2, R5, UR5, R2 ;  /* 0x0000000505027c24 */ /* 0x001fca000f8e0202 */
[----:B--2---:R-:W-:Y:S01]  /*0090*/  ISETP.GE.AND P0, PT, R2, UR7, PT ;  /* 0x0000000702007c0c */ /* 0x004fe2000bf06270 */
[----:B-1----:R-:W-:-:S05]  /*00a0*/  IMAD R3, R0, UR4, R3 ;  /* 0x0000000400037c24 */ /* 0x002fca000f8e0203 */
[----:B------:R-:W-:-:S13]  /*00b0*/  ISETP.GE.OR P0, PT, R3, UR6, P0 ;  /* 0x0000000603007c0c */ /* 0x000fda0008706670 */
[----:B------:R-:W-:Y:S05]  /*00c0*/  @P0 EXIT ;  /* 0x000000000000094d */ /* 0x000fea0003800000 */
[----:B------:R-:W-:Y:S01]  /*00d0*/  I2FP.F32.S32 R5, UR6 ;  /* 0x0000000600057c45 */ /* 0x000fe20008201400 */
[----:B------:R-:W0:Y:S01]  /*00e0*/  LDCU.64 UR4, c[0x0][0x358] ;  /* 0x00006b00ff0477ac */ /* 0x000e220008000a00 */
[----:B------:R-:W-:Y:S01]  /*00f0*/  I2FP.F32.S32 R0, R3 ;  /* 0x0000000300007245 */ /* 0x000fe20000201400 */
[----:B------:R-:W-:Y:S01]  /*0100*/  BSSY.RECONVERGENT B0, `(.L_x_0) ;  /* 0x000000f000007945 */ /* 0x000fe20003800200 */
[----:B------:R-:W1:Y:S08]  /*0110*/  MUFU.RCP R4, R5 ;  /* 0x0000000500047308 */ /* 0x000e700000001000 */
[----:B------:R-:W2:Y:S01]  /*0120*/  FCHK P0, R0, R5 ;  /* 0x0000000500007302 */ /* 0x000ea20000000000 */
[----:B-1----:R-:W-:-:S04]  /*0130*/  FFMA R7, -R5, R4, 1 ;  /* 0x3f80000005077423 */ /* 0x002fc80000000104 */
[----:B------:R-:W-:Y:S01]  /*0140*/  FFMA R7, R4, R7, R4 ;  /* 0x0000000704077223 */ /* 0x000fe20000000004 */
[----:B------:R-:W-:-:S03]  /*0150*/  IMAD R4, R2, UR6, R3 ;  /* 0x0000000602047c24 */ /* 0x000fc6000f8e0203 */
[----:B------:R-:W-:Y:S01]  /*0160*/  FFMA R6, R0, R7, RZ ;  /* 0x0000000700067223 */ /* 0x000fe200000000ff */
[----:B------:R-:W-:-:S03]  /*0170*/  IMAD R4, R4, 0x3, RZ ;  /* 0x0000000304047824 */ /* 0x000fc600078e02ff */
[----:B------:R-:W-:-:S04]  /*0180*/  FFMA R8, -R5, R6, R0 ;  /* 0x0000000605087223 */ /* 0x000fc80000000100 */
[----:B------:R-:W-:Y:S01]  /*0190*/  FFMA R3, R7, R8, R6 ;  /* 0x0000000807037223 */ /* 0x000fe20000000006 */
[----:B0-2---:R-:W-:Y:S06]  /*01a0*/  @!P0 BRA `(.L_x_1) ;  /* 0x0000000000108947 */ /* 0x005fec0003800000 */
[----:B------:R-:W-:Y:S01]  /*01b0*/  IMAD.MOV.U32 R3, RZ, RZ, R5 ;  /* 0x000000ffff037224 */ /* 0x000fe200078e0005 */
[----:B------:R-:W-:-:S07]  /*01c0*/  MOV R6, 0x1e0 ;  /* 0x000001e000067802 */ /* 0x000fce0000000f00 */
[----:B------:R-:W-:Y:S05]  /*01d0*/  CALL.REL.NOINC `($__internal_0_$__cuda_sm3x_div_rn_noftz_f32_slowpath) ;  /* 0x0000000000687944 */ /* 0x000fea0003c00000 */
[----:B------:R-:W-:-:S07]  /*01e0*/  IMAD.MOV.U32 R3, RZ, RZ, R0 ;  /* 0x000000ffff037224 */ /* 0x000fce00078e0000 */
.L_x_1:
[----:B------:R-:W-:Y:S05]  /*01f0*/  BSYNC.RECONVERGENT B0 ;  /* 0x0000000000007941 */ /* 0x000fea0003800200 */
.L_x_0:
[----:B------:R-:W0:Y:S01]  /*0200*/  LDCU UR6, c[0x0][0x38c] ;  /* 0x00007180ff0677ac */ /* 0x000e220008000800 */
[----:B------:R-:W1:Y:S01]  /*0210*/  LDC.64 R6, c[0x0][0x380] ;  /* 0x0000e000ff067b82 */ /* 0x000e620000000a00 */
[----:B------:R-:W-:Y:S01]  /*0220*/  I2FP.F32.U32 R0, R2 ;  /* 0x0000000200007245 */ /* 0x000fe20000201000 */
[----:B------:R-:W-:Y:S01]  /*0230*/  BSSY.RECONVERGENT B0, `(.L_x_2) ;  /* 0x0000010000007945 */ /* 0x000fe20003800200 */
[----:B0-----:R-:W-:-:S04]  /*0240*/  I2FP.F32.U32 R9, UR6 ;  /* 0x0000000600097c45 */ /* 0x001fc80008201000 */
[----:B------:R-:W0:Y:S01]  /*0250*/  MUFU.RCP R8, R9 ;  /* 0x0000000900087308 */ /* 0x000e220000001000 */
[----:B-1----:R-:W-:-:S05]  /*0260*/  IMAD.WIDE R4, R4, 0x4, R6 ;  /* 0x0000000404047825 */ /* 0x002fca00078e0206 */
[----:B------:R1:W-:Y:S02]  /*0270*/  STG.E desc[UR4][R4.64], R3 ;  /* 0x0000000304007986 */ /* 0x0003e4000c101904 */
[----:B------:R-:W2:Y:S01]  /*0280*/  FCHK P0, R0, R9 ;  /* 0x0000000900007302 */ /* 0x000ea20000000000 */
[----:B0-----:R-:W-:-:S04]  /*0290*/  FFMA R7, -R9, R8, 1 ;  /* 0x3f80000009077423 */ /* 0x001fc80000000108 */
[----:B------:R-:W-:-:S04]  /*02a0*/  FFMA R7, R8, R7, R8 ;  /* 0x0000000708077223 */ /* 0x000fc80000000008 */
[----:B------:R-:W-:-:S04]  /*02b0*/  FFMA R2, R0, R7, RZ ;  /* 0x0000000700027223 */ /* 0x000fc800000000ff */
[----:B------:R-:W-:-:S04]  /*02c0*/  FFMA R6, -R9, R2, R0 ;  /* 0x0000000209067223 */ /* 0x000fc80000000100 */
[----:B------:R-:W-:Y:S01]  /*02d0*/  FFMA R7, R7, R6, R2 ;  /* 0x0000000607077223 */ /* 0x000fe20000000002 */
[----:B-12---:R-:W-:Y:S06]  /*02e0*/  @!P0 BRA `(.L_x_3) ;  /* 0x0000000000108947 */ /* 0x006fec0003800000 */
[----:B------:R-:W-:Y:S01]  /*02f0*/  IMAD.MOV.U32 R3, RZ, RZ, R9 ;  /* 0x000000ffff037224 */ /* 0x000fe200078e0009 */
[----:B------:R-:W-:-:S07]  /*0300*/  MOV R6, 0x320 ;  /* 0x0000032000067802 */ /* 0x000fce0000000f00 */
[----:B------:R-:W-:Y:S05]  /*0310*/  CALL.REL.NOINC `($__internal_0_$__cuda_sm3x_div_rn_noftz_f32_slowpath) ;  /* 0x0000000000187944 */ /* 0x000fea0003c00000 */
[----:B------:R-:W-:-:S07]  /*0320*/  IMAD.MOV.U32 R7, RZ, RZ, R0 ;  /* 0x000000ffff077224 */ /* 0x000fce00078e0000 */
.L_x_3:
[----:B------:R-:W-:Y:S05]  /*0330*/  BSYNC.RECONVERGENT B0 ;  /* 0x0000000000007941 */ /* 0x000fea0003800200 */
.L_x_2:
[----:B------:R-:W-:Y:S01]  /*0340*/  IMAD.MOV.U32 R3, RZ, RZ, 0x3ecccccd ;  /* 0x3ecccccdff037424 */ /* 0x000fe200078e00ff */
[----:B------:R-:W-:Y:S04]  /*0350*/  STG.E desc[UR4][R4.64+0x4], R7 ;  /* 0x0000040704007986 */ /* 0x000fe8000c101904 */
[----:B------:R-:W-:Y:S01]  /*0360*/  STG.E desc[UR4][R4.64+0x8], R3 ;  /* 0x0000080304007986 */ /* 0x000fe2000c101904 */
[----:B------:R-:W-:Y:S05]  /*0370*/  EXIT ;  /* 0x000000000000794d */ /* 0x000fea0003800000 */
        .weak           $__internal_0_$__cuda_sm3x_div_rn_noftz_f32_slowpath
        .type           $__internal_0_$__cuda_sm3x_div_rn_noftz_f32_slowpath,@function
        .size           $__internal_0_$__cuda_sm3x_div_rn_noftz_f32_slowpath,(.L_x_16 - $__internal_0_$__cuda_sm3x_div_rn_noftz_f32_slowpath)
$__internal_0_$__cuda_sm3x_div_rn_noftz_f32_slowpath:
[----:B------:R-:W-:Y:S01]  /*0380*/  SHF.R.U32.HI R8, RZ, 0x17, R3 ;  /* 0x00000017ff087819 */ /* 0x000fe20000011603 */
[----:B------:R-:W-:Y:S01]  /*0390*/  BSSY.RECONVERGENT B1, `(.L_x_4) ;  /* 0x0000062000017945 */ /* 0x000fe20003800200 */
[----:B------:R-:W-:Y:S02]  /*03a0*/  SHF.R.U32.HI R7, RZ, 0x17, R0 ;  /* 0x00000017ff077819 */ /* 0x000fe40000011600 */
[----:B------:R-:W-:Y:S02]  /*03b0*/  LOP3.LUT R12, R8, 0xff, RZ, 0xc0, !PT ;  /* 0x000000ff080c7812 */ /* 0x000fe400078ec0ff */
[----:B------:R-:W-:-:S03]  /*03c0*/  LOP3.LUT R10, R7, 0xff, RZ, 0xc0, !PT ;  /* 0x000000ff070a7812 */ /* 0x000fc600078ec0ff */
[----:B------:R-:W-:Y:S02]  /*03d0*/  VIADD R9, R12, 0xffffffff ;  /* 0xffffffff0c097836 */ /* 0x000fe40000000000 */
[----:B------:R-:W-:-:S03]  /*03e0*/  VIADD R8, R10, 0xffffffff ;  /* 0xffffffff0a087836 */ /* 0x000fc60000000000 */
[----:B------:R-:W-:-:S04]  /*03f0*/  ISETP.GT.U32.AND P0, PT, R9, 0xfd, PT ;  /* 0x000000fd0900780c */ /* 0x000fc80003f04070 */
[----:B------:R-:W-:-:S13]  /*0400*/  ISETP.GT.U32.OR P0, PT, R8, 0xfd, P0 ;  /* 0x000000fd0800780c */ /* 0x000fda0000704470 */
[----:B------:R-:W-:Y:S01]  /*0410*/  @!P0 IMAD.MOV.U32 R7, RZ, RZ, RZ ;  /* 0x000000ffff078224 */ /* 0x000fe200078e00ff */
[----:B------:R-:W-:Y:S06]  /*0420*/  @!P0 BRA `(.L_x_5) ;  /* 0x00000000005c8947 */ /* 0x000fec0003800000 */
[----:B------:R-:W-:Y:S02]  /*0430*/  FSETP.GTU.FTZ.AND P0, PT, |R0|, +INF , PT ;  /* 0x7f8000000000780b */ /* 0x000fe40003f1c200 */
[----:B------:R-:W-:-:S04]  /*0440*/  FSETP.GTU.FTZ.AND P1, PT, |R3|, +INF , PT ;  /* 0x7f8000000300780b */ /* 0x000fc80003f3c200 */
[----:B------:R-:W-:-:S13]  /*0450*/  PLOP3.LUT P0, PT, P0, P1, PT, 0xf8, 0x8f ;  /* 0x00000000008f781c */ /* 0x000fda0000703f70 */
[----:B------:R-:W-:Y:S05]  /*0460*/  @P0 BRA `(.L_x_6) ;  /* 0x00000004004c0947 */ /* 0x000fea0003800000 */
[----:B------:R-:W-:-:S13]  /*0470*/  LOP3.LUT P0, RZ, R3, 0x7fffffff, R0, 0xc8, !PT ;  /* 0x7fffffff03ff7812 */ /* 0x000fda000780c800 */
[----:B------:R-:W-:Y:S05]  /*0480*/  @!P0 BRA `(.L_x_7) ;  /* 0x00000004003c8947 */ /* 0x000fea0003800000 */
[C---:B------:R-:W-:Y:S02]  /*0490*/  FSETP.NEU.FTZ.AND P2, PT, |R0|.reuse, +INF , PT ;  /* 0x7f8000000000780b */ /* 0x040fe40003f5d200 */
[----:B------:R-:W-:Y:S02]  /*04a0*/  FSETP.NEU.FTZ.AND P1, PT, |R3|, +INF , PT ;  /* 0x7f8000000300780b */ /* 0x000fe40003f3d200 */
[----:B------:R-:W-:-:S11]  /*04b0*/  FSETP.NEU.FTZ.AND P0, PT, |R0|, +INF , PT ;  /* 0x7f8000000000780b */ /* 0x000fd60003f1d200 */
[----:B------:R-:W-:Y:S05]  /*04c0*/  @!P1 BRA !P2, `(.L_x_7) ;  /* 0x00000004002c9947 */ /* 0x000fea0005000000 */
[----:B------:R-:W-:-:S04]  /*04d0*/  LOP3.LUT P2, RZ, R0, 0x7fffffff, RZ, 0xc0, !PT ;  /* 0x7fffffff00ff7812 */ /* 0x000fc8000784c0ff */
[----:B------:R-:W-:-:S13]  /*04e0*/  PLOP3.LUT P1, PT, P1, P2, PT, 0x2f, 0xf2 ;  /* 0x0000000000f2781c */ /* 0x000fda0000f24577 */
[----:B------:R-:W-:Y:S05]  /*04f0*/  @P1 BRA `(.L_x_8) ;  /* 0x0000000400181947 */ /* 0x000fea0003800000 */
[----:B------:R-:W-:-:S04]  /*0500*/  LOP3.LUT P1, RZ, R3, 0x7fffffff, RZ, 0xc0, !PT ;  /* 0x7fffffff03ff7812 */ /* 0x000fc8000782c0ff */
[----:B------:R-:W-:-:S13]  /*0510*/  PLOP3.LUT P0, PT, P0, P1, PT, 0x2f, 0xf2 ;  /* 0x0000000000f2781c */ /* 0x000fda0000702577 */
[----:B------:R-:W-:Y:S05]  /*0520*/  @P0 BRA `(.L_x_9) ;  /* 0x0000000400000947 */ /* 0x000fea0003800000 */
[----:B------:R-:W-:Y:S02]  /*0530*/  ISETP.GE.AND P0, PT, R8, RZ, PT ;  /* 0x000000ff0800720c */ /* 0x000fe40003f06270 */
[----:B------:R-:W-:-:S11]  /*0540*/  ISETP.GE.AND P1, PT, R9, RZ, PT ;  /* 0x000000ff0900720c */ /* 0x000fd60003f26270 */
[----:B------:R-:W-:Y:S02]  /*0550*/  @P0 IMAD.MOV.U32 R7, RZ, RZ, RZ ;  /* 0x000000ffff070224 */ /* 0x000fe400078e00ff */
[----:B------:R-:W-:Y:S01]  /*0560*/  @!P0 FFMA R0, R0, 1.84467440737095516160e+19, RZ ;  /* 0x5f80000000008823 */ /* 0x000fe200000000ff */
[----:B------:R-:W-:Y:S02]  /*0570*/  @!P0 IMAD.MOV.U32 R7, RZ, RZ, -0x40 ;  /* 0xffffffc0ff078424 */ /* 0x000fe400078e00ff */
[----:B------:R-:W-:Y:S02]  /*0580*/  @!P1 FFMA R3, R3, 1.84467440737095516160e+19, RZ ;  /* 0x5f80000003039823 */ /* 0x000fe400000000ff */
[----:B------:R-:W-:-:S07]  /*0590*/  @!P1 VIADD R7, R7, 0x40 ;  /* 0x0000004007079836 */ /* 0x000fce0000000000 */
.L_x_5:
[----:B------:R-:W-:Y:S01]  /*05a0*/  LEA R8, R12, 0xc0800000, 0x17 ;  /* 0xc08000000c087811 */ /* 0x000fe200078eb8ff */
[----:B------:R-:W-:Y:S04]  /*05b0*/  BSSY.RECONVERGENT B2, `(.L_x_10) ;  /* 0x0000036000027945 */ /* 0x000fe80003800200 */
[----:B------:R-:W-:Y:S02]  /*05c0*/  IMAD.IADD R8, R3, 0x1, -R8 ;  /* 0x0000000103087824 */ /* 0x000fe400078e0a08 */
[----:B------:R-:W-:Y:S02]  /*05d0*/  VIADD R3, R10, 0xffffff81 ;  /* 0xffffff810a037836 */ /* 0x000fe40000000000 */
[----:B------:R0:W1:Y:S01]  /*05e0*/  MUFU.RCP R9, R8 ;  /* 0x0000000800097308 */ /* 0x0000620000001000 */
[----:B------:R-:W-:Y:S01]  /*05f0*/  FADD.FTZ R11, -R8, -RZ ;  /* 0x800000ff080b7221 */ /* 0x000fe20000010100 */
[C---:B------:R-:W-:Y:S01]  /*0600*/  IMAD R0, R3.reuse, -0x800000, R0 ;  /* 0xff80000003007824 */ /* 0x040fe200078e0200 */
[----:B0-----:R-:W-:-:S05]  /*0610*/  IADD3 R8, PT, PT, R3, 0x7f, -R12 ;  /* 0x0000007f03087810 */ /* 0x001fca0007ffe80c */
[----:B------:R-:W-:Y:S02]  /*0620*/  IMAD.IADD R8, R8, 0x1, R7 ;  /* 0x0000000108087824 */ /* 0x000fe400078e0207 */
[----:B-1----:R-:W-:-:S04]  /*0630*/  FFMA R10, R9, R11, 1 ;  /* 0x3f800000090a7423 */ /* 0x002fc8000000000b */
[----:B------:R-:W-:-:S04]  /*0640*/  FFMA R14, R9, R10, R9 ;  /* 0x0000000a090e7223 */ /* 0x000fc80000000009 */
[----:B------:R-:W-:-:S04]  /*0650*/  FFMA R9, R0, R14, RZ ;  /* 0x0000000e00097223 */ /* 0x000fc800000000ff */
[----:B------:R-:W-:-:S04]  /*0660*/  FFMA R10, R11, R9, R0 ;  /* 0x000000090b0a7223 */ /* 0x000fc80000000000 */
[----:B------:R-:W-:-:S04]  /*0670*/  FFMA R9, R14, R10, R9 ;  /* 0x0000000a0e097223 */ /* 0x000fc80000000009 */
[----:B------:R-:W-:-:S04]  /*0680*/  FFMA R10, R11, R9, R0 ;  /* 0x000000090b0a7223 */ /* 0x000fc80000000000 */
[----:B------:R-:W-:-:S05]  /*0690*/  FFMA R0, R14, R10, R9 ;  /* 0x0000000a0e007223 */ /* 0x000fca0000000009 */
[----:B------:R-:W-:-:S04]  /*06a0*/  SHF.R.U32.HI R3, RZ, 0x17, R0 ;  /* 0x00000017ff037819 */ /* 0x000fc80000011600 */
[----:B------:R-:W-:-:S05]  /*06b0*/  LOP3.LUT R3, R3, 0xff, RZ, 0xc0, !PT ;  /* 0x000000ff03037812 */ /* 0x000fca00078ec0ff */
[----:B------:R-:W-:-:S04]  /*06c0*/  IMAD.IADD R11, R3, 0x1, R8 ;  /* 0x00000001030b7824 */ /* 0x000fc800078e0208 */
[----:B------:R-:W-:-:S05]  /*06d0*/  VIADD R3, R11, 0xffffffff ;  /* 0xffffffff0b037836 */ /* 0x000fca0000000000 */
[----:B------:R-:W-:-:S13]  /*06e0*/  ISETP.GE.U32.AND P0, PT, R3, 0xfe, PT ;  /* 0x000000fe0300780c */ /* 0x000fda0003f06070 */
[----:B------:R-:W-:Y:S05]  /*06f0*/  @!P0 BRA `(.L_x_11) ;  /* 0x0000000000808947 */ /* 0x000fea0003800000 */
[----:B------:R-:W-:-:S13]  /*0700*/  ISETP.GT.AND P0, PT, R11, 0xfe, PT ;  /* 0x000000fe0b00780c */ /* 0x000fda0003f04270 */
[----:B------:R-:W-:Y:S05]  /*0710*/  @P0 BRA `(.L_x_12) ;  /* 0x00000000006c0947 */ /* 0x000fea0003800000 */
[----:B------:R-:W-:-:S13]  /*0720*/  ISETP.GE.AND P0, PT, R11, 0x1, PT ;  /* 0x000000010b00780c */ /* 0x000fda0003f06270 */
[----:B------:R-:W-:Y:S05]  /*0730*/  @P0 BRA `(.L_x_13) ;  /* 0x0000000000740947 */ /* 0x000fea0003800000 */
[----:B------:R-:W-:Y:S02]  /*0740*/  ISETP.GE.AND P0, PT, R11, -0x18, PT ;  /* 0xffffffe80b00780c */ /* 0x000fe40003f06270 */
[----:B------:R-:W-:-:S11]  /*0750*/  LOP3.LUT R0, R0, 0x80000000, RZ, 0xc0, !PT ;  /* 0x8000000000007812 */ /* 0x000fd600078ec0ff */
[----:B------:R-:W-:Y:S05]  /*0760*/  @!P0 BRA `(.L_x_13) ;  /* 0x0000000000688947 */ /* 0x000fea0003800000 */
[CCC-:B------:R-:W-:Y:S01]  /*0770*/  FFMA.RZ R3, R14.reuse, R10.reuse, R9.reuse ;  /* 0x0000000a0e037223 */ /* 0x1c0fe2000000c009 */
[CCC-:B------:R-:W-:Y:S01]  /*0780*/  FFMA.RM R8, R14.reuse, R10.reuse, R9.reuse ;  /* 0x0000000a0e087223 */ /* 0x1c0fe20000004009 */
[C---:B------:R-:W-:Y:S02]  /*0790*/  ISETP.NE.AND P2, PT, R11.reuse, RZ, PT ;  /* 0x000000ff0b00720c */ /* 0x040fe40003f45270 */
[----:B------:R-:W-:Y:S02]  /*07a0*/  ISETP.NE.AND P1, PT, R11, RZ, PT ;  /* 0x000000ff0b00720c */ /* 0x000fe40003f25270 */
[----:B------:R-:W-:Y:S01]  /*07b0*/  LOP3.LUT R7, R3, 0x7fffff, RZ, 0xc0, !PT ;  /* 0x007fffff03077812 */ /* 0x000fe200078ec0ff */
[----:B------:R-:W-:Y:S01]  /*07c0*/  FFMA.RP R3, R14, R10, R9 ;  /* 0x0000000a0e037223 */ /* 0x000fe20000008009 */
[----:B------:R-:W-:Y:S02]  /*07d0*/  VIADD R10, R11, 0x20 ;  /* 0x000000200b0a7836 */ /* 0x000fe40000000000 */
[----:B------:R-:W-:Y:S01]  /*07e0*/  LOP3.LUT R7, R7, 0x800000, RZ, 0xfc, !PT ;  /* 0x0080000007077812 */ /* 0x000fe200078efcff */
[----:B------:R-:W-:Y:S01]  /*07f0*/  IMAD.MOV R9, RZ, RZ, -R11 ;  /* 0x000000ffff097224 */ /* 0x000fe200078e0a0b */
[----:B------:R-:W-:-:S02]  /*0800*/  FSETP.NEU.FTZ.AND P0, PT, R3, R8, PT ;  /* 0x000000080300720b */ /* 0x000fc40003f1d000 */
[----:B------:R-:W-:Y:S02]  /*0810*/  SHF.L.U32 R10, R7, R10, RZ ;  /* 0x0000000a070a7219 */ /* 0x000fe400000006ff */
[----:B------:R-:W-:Y:S02]  /*0820*/  SEL R8, R9, RZ, P2 ;  /* 0x000000ff09087207 */ /* 0x000fe40001000000 */
[----:B------:R-:W-:Y:S02]  /*0830*/  ISETP.NE.AND P1, PT, R10, RZ, P1 ;  /* 0x000000ff0a00720c */ /* 0x000fe40000f25270 */
[----:B------:R-:W-:Y:S02]  /*0840*/  SHF.R.U32.HI R8, RZ, R8, R7 ;  /* 0x00000008ff087219 */ /* 0x000fe40000011607 */
[----:B------:R-:W-:Y:S02]  /*0850*/  PLOP3.LUT P0, PT, P0, P1, PT, 0xf8, 0x8f ;  /* 0x00000000008f781c */ /* 0x000fe40000703f70 */
[----:B------:R-:W-:-:S02]  /*0860*/  SHF.R.U32.HI R10, RZ, 0x1, R8 ;  /* 0x00000001ff0a7819 */ /* 0x000fc40000011608 */
[----:B------:R-:W-:-:S04]  /*0870*/  SEL R3, RZ, 0x1, !P0 ;  /* 0x00000001ff037807 */ /* 0x000fc80004000000 */
[----:B------:R-:W-:-:S04]  /*0880*/  LOP3.LUT R3, R3, 0x1, R10, 0xf8, !PT ;  /* 0x0000000103037812 */ /* 0x000fc800078ef80a */
[----:B------:R-:W-:-:S05]  /*0890*/  LOP3.LUT R3, R3, R8, RZ, 0xc0, !PT ;  /* 0x0000000803037212 */ /* 0x000fca00078ec0ff */
[----:B------:R-:W-:-:S05]  /*08a0*/  IMAD.IADD R3, R10, 0x1, R3 ;  /* 0x000000010a037824 */ /* 0x000fca00078e0203 */
[----:B------:R-:W-:Y:S01]  /*08b0*/  LOP3.LUT R0, R3, R0, RZ, 0xfc, !PT ;  /* 0x0000000003007212 */ /* 0x000fe200078efcff */
[----:B------:R-:W-:Y:S06]  /*08c0*/  BRA `(.L_x_13) ;  /* 0x0000000000107947 */ /* 0x000fec0003800000 */
.L_x_12:
[----:B------:R-:W-:-:S04]  /*08d0*/  LOP3.LUT R0, R0, 0x80000000, RZ, 0xc0, !PT ;  /* 0x8000000000007812 */ /* 0x000fc800078ec0ff */
[----:B------:R-:W-:Y:S01]  /*08e0*/  LOP3.LUT R0, R0, 0x7f800000, RZ, 0xfc, !PT ;  /* 0x7f80000000007812 */ /* 0x000fe200078efcff */
[----:B------:R-:W-:Y:S06]  /*08f0*/  BRA `(.L_x_13) ;  /* 0x0000000000047947 */ /* 0x000fec0003800000 */
.L_x_11:
[----:B------:R-:W-:-:S07]  /*0900*/  IMAD R0, R8, 0x800000, R0 ;  /* 0x0080000008007824 */ /* 0x000fce00078e0200 */
.L_x_13:
[----:B------:R-:W-:Y:S05]  /*0910*/  BSYNC.RECONVERGENT B2 ;  /* 0x0000000000027941 */ /* 0x000fea0003800200 */
.L_x_10:
[----:B------:R-:W-:Y:S05]  /*0920*/  BRA `(.L_x_14) ;  /* 0x0000000000207947 */ /* 0x000fea0003800000 */
.L_x_9:
[----:B------:R-:W-:-:S04]  /*0930*/  LOP3.LUT R0, R3, 0x80000000, R0, 0x48, !PT ;  /* 0x8000000003007812 */ /* 0x000fc800078e4800 */
[----:B------:R-:W-:Y:S01]  /*0940*/  LOP3.LUT R0, R0, 0x7f800000, RZ, 0xfc, !PT ;  /* 0x7f80000000007812 */ /* 0x000fe200078efcff */
[----:B------:R-:W-:Y:S06]  /*0950*/  BRA `(.L_x_14) ;  /* 0x0000000000147947 */ /* 0x000fec0003800000 */
.L_x_8:
[----:B------:R-:W-:Y:S01]  /*0960*/  LOP3.LUT R0, R3, 0x80000000, R0, 0x48, !PT ;  /* 0x8000000003007812 */ /* 0x000fe200078e4800 */
[----:B------:R-:W-:Y:S06]  /*0970*/  BRA `(.L_x_14) ;  /* 0x00000000000c7947 */ /* 0x000fec0003800000 */
.L_x_7:
[----:B------:R-:W0:Y:S01]  /*0980*/  MUFU.RSQ R0, -QNAN ;  /* 0xffc0000000007908 */ /* 0x000e220000001400 */
[----:B------:R-:W-:Y:S05]  /*0990*/  BRA `(.L_x_14) ;  /* 0x0000000000047947 */ /* 0x000fea0003800000 */
.L_x_6:
[----:B------:R-:W-:-:S07]  /*09a0*/  FADD.FTZ R0, R0, R3 ;  /* 0x0000000300007221 */ /* 0x000fce0000010000 */
.L_x_14:
[----:B------:R-:W-:Y:S05]  /*09b0*/  BSYNC.RECONVERGENT B1 ;  /* 0x0000000000017941 */ /* 0x000fea0003800200 */
.L_x_4:
[----:B------:R-:W-:-:S04]  /*09c0*/  IMAD.MOV.U32 R7, RZ, RZ, 0x0 ;  /* 0x00000000ff077424 */ /* 0x000fc800078e00ff */
[----:B0-----:R-:W-:Y:S05]  /*09d0*/  RET.REL.NODEC R6 `(_Z3cizPfii) ;  /* 0xfffffff406887950 */ /* 0x001fea0003c3ffff */
.L_x_15:
[----:B------:R-:W-:-:S00]  /*09e0*/  BRA `(.L_x_15) ;  /* 0xfffffffc00fc7947 */ /* 0x000fc0000383ffff */
[----:B------:R-:W-:-:S00]  /*09f0*/  NOP ;  /* 0x0000000000007918 */ /* 0x000fc00000000000 */
        /* <DEDUP_REMOVED lines=8> */
.L_x_16:


//--------------------- .nv.shared.reserved.0     --------------------------
	.section	.nv.shared.reserved.0,"aw",@nobits
	.weak		__nv_reservedSMEM_offset_0_alias
	.size		__nv_reservedSMEM_offset_0_alias, 0, 64
	.other		__nv_reservedSMEM_offset_0_alias,@"STO_CUDA_RESERVED_SHARED STV_DEFAULT"
__nv_reservedSMEM_offset_0_alias:
	.zero		0
	.zero		64


//--------------------- .nv.constant0._Z3cizPfii  --------------------------
	.section	.nv.constant0._Z3cizPfii,"a",@progbits
	.sectionflags	@""
	.align	4
.nv.constant0._Z3cizPfii:
	.zero		912


//--------------------- SYMBOLS --------------------------

	.type		.nv.reservedSmem.offset0,@object
	.size		.nv.reservedSmem.offset0,0x4
